//
// Generated by NVIDIA NVVM Compiler
//
// Compiler Build ID: CL-36424714
// Cuda compilation tools, release 13.0, V13.0.88
// Based on NVVM 20.0.0
//

.version 9.0
.target sm_100
.address_size 64

	// .globl	_Z11dot_productPKiS0_Pi
// _ZZ11dot_productPKiS0_PiE4temp has been demoted

.visible .entry _Z11dot_productPKiS0_Pi(
	.param .u64 .ptr .align 1 _Z11dot_productPKiS0_Pi_param_0,
	.param .u64 .ptr .align 1 _Z11dot_productPKiS0_Pi_param_1,
	.param .u64 .ptr .align 1 _Z11dot_productPKiS0_Pi_param_2
)
{
	.reg .pred 	%p<3>;
	.reg .b32 	%r<85>;
	.reg .b64 	%rd<10>;
	// demoted variable
	.shared .align 4 .b8 _ZZ11dot_productPKiS0_PiE4temp[2048];
	ld.param.u64 	%rd2, [_Z11dot_productPKiS0_Pi_param_0];
	ld.param.u64 	%rd3, [_Z11dot_productPKiS0_Pi_param_1];
	ld.param.u64 	%rd1, [_Z11dot_productPKiS0_Pi_param_2];
	cvta.to.global.u64 	%rd4, %rd3;
	cvta.to.global.u64 	%rd5, %rd2;
	mov.u32 	%r5, %tid.x;
	mov.u32 	%r6, %ctaid.x;
	mov.u32 	%r7, %ntid.x;
	mad.lo.s32 	%r8, %r6, %r7, %r5;
	mul.wide.s32 	%rd6, %r8, 4;
	add.s64 	%rd7, %rd5, %rd6;
	ld.global.u32 	%r9, [%rd7];
	add.s64 	%rd8, %rd4, %rd6;
	ld.global.u32 	%r10, [%rd8];
	mul.lo.s32 	%r11, %r10, %r9;
	shl.b32 	%r12, %r5, 2;
	mov.u32 	%r13, _ZZ11dot_productPKiS0_PiE4temp;
	add.s32 	%r14, %r13, %r12;
	st.shared.u32 	[%r14], %r11;
	bar.sync 	0;
	setp.ne.s32 	%p1, %r5, 0;
	@%p1 bra 	$L__BB0_4;
	mov.b32 	%r84, 0;
	mov.b32 	%r83, 64;
$L__BB0_2:
	add.s32 	%r18, %r13, %r83;
	ld.shared.u32 	%r19, [%r18+-64];
	add.s32 	%r20, %r19, %r84;
	ld.shared.u32 	%r21, [%r18+-60];
	add.s32 	%r22, %r21, %r20;
	ld.shared.u32 	%r23, [%r18+-56];
	add.s32 	%r24, %r23, %r22;
	ld.shared.u32 	%r25, [%r18+-52];
	add.s32 	%r26, %r25, %r24;
	ld.shared.u32 	%r27, [%r18+-48];
	add.s32 	%r28, %r27, %r26;
	ld.shared.u32 	%r29, [%r18+-44];
	add.s32 	%r30, %r29, %r28;
	ld.shared.u32 	%r31, [%r18+-40];
	add.s32 	%r32, %r31, %r30;
	ld.shared.u32 	%r33, [%r18+-36];
	add.s32 	%r34, %r33, %r32;
	ld.shared.u32 	%r35, [%r18+-32];
	add.s32 	%r36, %r35, %r34;
	ld.shared.u32 	%r37, [%r18+-28];
	add.s32 	%r38, %r37, %r36;
	ld.shared.u32 	%r39, [%r18+-24];
	add.s32 	%r40, %r39, %r38;
	ld.shared.u32 	%r41, [%r18+-20];
	add.s32 	%r42, %r41, %r40;
	ld.shared.u32 	%r43, [%r18+-16];
	add.s32 	%r44, %r43, %r42;
	ld.shared.u32 	%r45, [%r18+-12];
	add.s32 	%r46, %r45, %r44;
	ld.shared.u32 	%r47, [%r18+-8];
	add.s32 	%r48, %r47, %r46;
	ld.shared.u32 	%r49, [%r18+-4];
	add.s32 	%r50, %r49, %r48;
	ld.shared.u32 	%r51, [%r18];
	add.s32 	%r52, %r51, %r50;
	ld.shared.u32 	%r53, [%r18+4];
	add.s32 	%r54, %r53, %r52;
	ld.shared.u32 	%r55, [%r18+8];
	add.s32 	%r56, %r55, %r54;
	ld.shared.u32 	%r57, [%r18+12];
	add.s32 	%r58, %r57, %r56;
	ld.shared.u32 	%r59, [%r18+16];
	add.s32 	%r60, %r59, %r58;
	ld.shared.u32 	%r61, [%r18+20];
	add.s32 	%r62, %r61, %r60;
	ld.shared.u32 	%r63, [%r18+24];
	add.s32 	%r64, %r63, %r62;
	ld.shared.u32 	%r65, [%r18+28];
	add.s32 	%r66, %r65, %r64;
	ld.shared.u32 	%r67, [%r18+32];
	add.s32 	%r68, %r67, %r66;
	ld.shared.u32 	%r69, [%r18+36];
	add.s32 	%r70, %r69, %r68;
	ld.shared.u32 	%r71, [%r18+40];
	add.s32 	%r72, %r71, %r70;
	ld.shared.u32 	%r73, [%r18+44];
	add.s32 	%r74, %r73, %r72;
	ld.shared.u32 	%r75, [%r18+48];
	add.s32 	%r76, %r75, %r74;
	ld.shared.u32 	%r77, [%r18+52];
	add.s32 	%r78, %r77, %r76;
	ld.shared.u32 	%r79, [%r18+56];
	add.s32 	%r80, %r79, %r78;
	ld.shared.u32 	%r81, [%r18+60];
	add.s32 	%r84, %r81, %r80;
	add.s32 	%r83, %r83, 128;
	setp.ne.s32 	%p2, %r83, 2112;
	@%p2 bra 	$L__BB0_2;
	cvta.to.global.u64 	%rd9, %rd1;
	atom.global.add.u32 	%r82, [%rd9], %r84;
$L__BB0_4:
	ret;

}


// ===== COMPILED SASS (sm_100) =====

	.target	sm_100

	.elftype	@"ET_EXEC"


//--------------------- .note.nv.tkinfo           --------------------------
	.section	.note.nv.tkinfo,"",@"SHT_NOTE"
	.sectionflags	@"SHF_NOTE_NV_TKINFO"
	.tkinfo
        /*0018*/ 	.word	0x00000002
        /*0030*/ 	.string	""
        /*0030*/ 	.string	"ptxas"
        /*0030*/ 	.string	"Cuda compilation tools, release 13.0, V13.0.88"
        /*0030*/ 	.string	"Build cuda_13.0.r13.0/compiler.36424714_0"
        /*0030*/ 	.string	"-arch sm_100 -m 64 "



//--------------------- .note.nv.cuinfo           --------------------------
	.section	.note.nv.cuinfo,"",@"SHT_NOTE"
	.sectionflags	@"SHF_NOTE_NV_CUINFO"
        /*0018*/ 	.short	0x0002
        /*001a*/ 	.short	0x0064
        /*001c*/ 	.short	0x0082
	.zero		2


//--------------------- .nv.info                  --------------------------
	.section	.nv.info,"",@"SHT_CUDA_INFO"
	.align	4


	//----- nvinfo : EIATTR_REGCOUNT
	.align		4
        /*0000*/ 	.byte	0x04, 0x2f
        /*0002*/ 	.short	(.L_1 - .L_0)
	.align		4
.L_0:
        /*0004*/ 	.word	index@(_Z11dot_productPKiS0_Pi)
        /*0008*/ 	.word	0x0000001e


	//----- nvinfo : EIATTR_FRAME_SIZE
	.align		4
.L_1:
        /*000c*/ 	.byte	0x04, 0x11
        /*000e*/ 	.short	(.L_3 - .L_2)
	.align		4
.L_2:
        /*0010*/ 	.word	index@(_Z11dot_productPKiS0_Pi)
        /*0014*/ 	.word	0x00000000


	//----- nvinfo : EIATTR_MIN_STACK_SIZE
	.align		4
.L_3:
        /*0018*/ 	.byte	0x04, 0x12
        /*001a*/ 	.short	(.L_5 - .L_4)
	.align		4
.L_4:
        /*001c*/ 	.word	index@(_Z11dot_productPKiS0_Pi)
        /*0020*/ 	.word	0x00000000
.L_5:


//--------------------- .nv.compat                --------------------------
	.section	.nv.compat,"",@"SHT_CUDA_COMPAT_INFO"
	.align	4
        /*0000*/ 	.byte	0x02, 0x09, 0x00, 0x00, 0x02, 0x02, 0x01, 0x00, 0x02, 0x05, 0x05, 0x00, 0x03, 0x07, 0x01, 0x01
        /*0010*/ 	.byte	0x02, 0x03, 0x00, 0x00, 0x02, 0x06, 0x01, 0x00, 0x04, 0x0b, 0x08, 0x00, 0x09, 0x00, 0x00, 0x00
        /*0020*/ 	.byte	0x00, 0x00, 0x00, 0x00


//--------------------- .nv.info._Z11dot_productPKiS0_Pi --------------------------
	.section	.nv.info._Z11dot_productPKiS0_Pi,"",@"SHT_CUDA_INFO"
	.sectionflags	@""
	.align	4


	//----- nvinfo : EIATTR_CUDA_API_VERSION
	.align		4
        /*0000*/ 	.byte	0x04, 0x37
        /*0002*/ 	.short	(.L_7 - .L_6)
.L_6:
        /*0004*/ 	.word	0x00000082


	//----- nvinfo : EIATTR_KPARAM_INFO
	.align		4
.L_7:
        /*0008*/ 	.byte	0x04, 0x17
        /*000a*/ 	.short	(.L_9 - .L_8)
.L_8:
        /*000c*/ 	.word	0x00000000
        /*0010*/ 	.short	0x0002
        /*0012*/ 	.short	0x0010
        /*0014*/ 	.byte	0x00, 0xf5, 0x21, 0x00


	//----- nvinfo : EIATTR_KPARAM_INFO
	.align		4
.L_9:
        /*0018*/ 	.byte	0x04, 0x17
        /*001a*/ 	.short	(.L_11 - .L_10)
.L_10:
        /*001c*/ 	.word	0x00000000
        /*0020*/ 	.short	0x0001
        /*0022*/ 	.short	0x0008
        /*0024*/ 	.byte	0x00, 0xf5, 0x21, 0x00


	//----- nvinfo : EIATTR_KPARAM_INFO
	.align		4
.L_11:
        /*0028*/ 	.byte	0x04, 0x17
        /*002a*/ 	.short	(.L_13 - .L_12)
.L_12:
        /*002c*/ 	.word	0x00000000
        /*0030*/ 	.short	0x0000
        /*0032*/ 	.short	0x0000
        /*0034*/ 	.byte	0x00, 0xf5, 0x21, 0x00


	//----- nvinfo : EIATTR_SPARSE_MMA_MASK
	.align		4
.L_13:
        /*0038*/ 	.byte	0x03, 0x50
        /*003a*/ 	.short	0x0000


	//----- nvinfo : EIATTR_MAXREG_COUNT
	.align		4
        /*003c*/ 	.byte	0x03, 0x1b
        /*003e*/ 	.short	0x00ff


	//----- nvinfo : EIATTR_NUM_BARRIERS
	.align		4
        /*0040*/ 	.byte	0x02, 0x4c
        /*0042*/ 	.byte	0x01
	.zero		1


	//----- nvinfo : EIATTR_MERCURY_ISA_VERSION
	.align		4
        /*0044*/ 	.byte	0x03, 0x5f
        /*0046*/ 	.short	0x0101


	//----- nvinfo : EIATTR_VRC_CTA_INIT_COUNT
	.align		4
        /*0048*/ 	.byte	0x02, 0x4a
	.zero		1
	.zero		1


	//----- nvinfo : EIATTR_EXIT_INSTR_OFFSETS
	.align		4
        /*004c*/ 	.byte	0x04, 0x1c
        /*004e*/ 	.short	(.L_15 - .L_14)


	//   ....[0]....
.L_14:
        /*0050*/ 	.word	0x00000140


	//   ....[1]....
        /*0054*/ 	.word	0x00000340


	//----- nvinfo : EIATTR_CBANK_PARAM_SIZE
	.align		4
.L_15:
        /*0058*/ 	.byte	0x03, 0x19
        /*005a*/ 	.short	0x0018


	//----- nvinfo : EIATTR_PARAM_CBANK
	.align		4
        /*005c*/ 	.byte	0x04, 0x0a
        /*005e*/ 	.short	(.L_17 - .L_16)
	.align		4
.L_16:
        /*0060*/ 	.word	index@(.nv.constant0._Z11dot_productPKiS0_Pi)
        /*0064*/ 	.short	0x0380
        /*0066*/ 	.short	0x0018


	//----- nvinfo : EIATTR_SW_WAR
	.align		4
.L_17:
        /*0068*/ 	.byte	0x04, 0x36
        /*006a*/ 	.short	(.L_19 - .L_18)
.L_18:
        /*006c*/ 	.word	0x00000008
.L_19:


//--------------------- .nv.callgraph             --------------------------
	.section	.nv.callgraph,"",@"SHT_CUDA_CALLGRAPH"
	.align	4
	.sectionentsize	8
	.align		4
        /*0000*/ 	.word	0x00000000
	.align		4
        /*0004*/ 	.word	0xffffffff
	.align		4
        /*0008*/ 	.word	0x00000000
	.align		4
        /*000c*/ 	.word	0xfffffffe
	.align		4
        /*0010*/ 	.word	0x00000000
	.align		4
        /*0014*/ 	.word	0xfffffffd
	.align		4
        /*0018*/ 	.word	0x00000000
	.align		4
        /*001c*/ 	.word	0xfffffffc


//--------------------- .text._Z11dot_productPKiS0_Pi --------------------------
	.section	.text._Z11dot_productPKiS0_Pi,"ax",@progbits
	.align	128
        .global         _Z11dot_productPKiS0_Pi
        .type           _Z11dot_productPKiS0_Pi,@function
        .size           _Z11dot_productPKiS0_Pi,(.L_x_2 - _Z11dot_productPKiS0_Pi)
        .other          _Z11dot_productPKiS0_Pi,@"STO_CUDA_ENTRY STV_DEFAULT"
_Z11dot_productPKiS0_Pi:
.text._Z11dot_productPKiS0_Pi:
[----:B------:R-:W-:Y:S01]  /*0000*/  LDC R1, c[0x0][0x37c] ;  /* 0x0000df00ff017b82 */ /* 0x000fe20000000800 */
[----:B------:R-:W0:Y:S07]  /*0010*/  S2R R6, SR_TID.X ;  /* 0x0000000000067919 */ /* 0x000e2e0000002100 */
[----:B------:R-:W0:Y:S01]  /*0020*/  S2UR UR4, SR_CTAID.X ;  /* 0x00000000000479c3 */ /* 0x000e220000002500 */
[----:B------:R-:W1:Y:S07]  /*0030*/  LDCU.64 UR6, c[0x0][0x358] ;  /* 0x00006b00ff0677ac */ /* 0x000e6e0008000a00 */
[----:B------:R-:W0:Y:S08]  /*0040*/  LDC R7, c[0x0][0x360] ;  /* 0x0000d800ff077b82 */ /* 0x000e300000000800 */
[----:B------:R-:W2:Y:S08]  /*0050*/  LDC.64 R2, c[0x0][0x380] ;  /* 0x0000e000ff027b82 */ /* 0x000eb00000000a00 */
[----:B------:R-:W3:Y:S01]  /*0060*/  LDC.64 R4, c[0x0][0x388] ;  /* 0x0000e200ff047b82 */ /* 0x000ee20000000a00 */
[----:B0-----:R-:W-:-:S04]  /*0070*/  IMAD R7, R7, UR4, R6 ;  /* 0x0000000407077c24 */ /* 0x001fc8000f8e0206 */
[----:B--2---:R-:W-:-:S06]  /*0080*/  IMAD.WIDE R2, R7, 0x4, R2 ;  /* 0x0000000407027825 */ /* 0x004fcc00078e0202 */
[----:B-1----:R-:W2:Y:S01]  /*0090*/  LDG.E R2, desc[UR6][R2.64] ;  /* 0x0000000602027981 */ /* 0x002ea2000c1e1900 */
[----:B---3--:R-:W-:-:S06]  /*00a0*/  IMAD.WIDE R4, R7, 0x4, R4 ;  /* 0x0000000407047825 */ /* 0x008fcc00078e0204 */
[----:B------:R-:W2:Y:S01]  /*00b0*/  LDG.E R5, desc[UR6][R4.64] ;  /* 0x0000000604057981 */ /* 0x000ea2000c1e1900 */
[----:B------:R-:W0:Y:S01]  /*00c0*/  S2UR UR5, SR_CgaCtaId ;  /* 0x00000000000579c3 */ /* 0x000e220000008800 */
[----:B------:R-:W-:Y:S02]  /*00d0*/  UMOV UR4, 0x400 ;  /* 0x0000040000047882 */ /* 0x000fe40000000000 */
[----:B0-----:R-:W-:-:S06]  /*00e0*/  ULEA UR4, UR5, UR4, 0x18 ;  /* 0x0000000405047291 */ /* 0x001fcc000f8ec0ff */
[C---:B------:R-:W-:Y:S02]  /*00f0*/  LEA R7, R6.reuse, UR4, 0x2 ;  /* 0x0000000406077c11 */ /* 0x040fe4000f8e10ff */
[----:B------:R-:W-:Y:S01]  /*0100*/  ISETP.NE.AND P0, PT, R6, RZ, PT ;  /* 0x000000ff0600720c */ /* 0x000fe20003f05270 */
[----:B--2---:R-:W-:-:S05]  /*0110*/  IMAD R0, R2, R5, RZ ;  /* 0x0000000502007224 */ /* 0x004fca00078e02ff */
[----:B------:R0:W-:Y:S01]  /*0120*/  STS [R7], R0 ;  /* 0x0000000007007388 */ /* 0x0001e20000000800 */
[----:B------:R-:W-:Y:S06]  /*0130*/  BAR.SYNC.DEFER_BLOCKING 0x0 ;  /* 0x0000000000007b1d */ /* 0x000fec0000010000 */
[----:B------:R-:W-:Y:S05]  /*0140*/  @P0 EXIT ;  /* 0x000000000000094d */ /* 0x000fea0003800000 */
[----:B------:R-:W-:Y:S02]  /*0150*/  IMAD.MOV.U32 R17, RZ, RZ, RZ ;  /* 0x000000ffff117224 */ /* 0x000fe400078e00ff */
[----:B0-----:R-:W-:-:S07]  /*0160*/  IMAD.MOV.U32 R0, RZ, RZ, 0x40 ;  /* 0x00000040ff007424 */ /* 0x001fce00078e00ff */
.L_x_0:
[----:B------:R-:W0:Y:S04]  /*0170*/  LDS.128 R4, [R0+UR4+-0x40] ;  /* 0xffffc00400047984 */ /* 0x000e280008000c00 */
[----:B------:R-:W1:Y:S04]  /*0180*/  LDS.128 R8, [R0+UR4+-0x30] ;  /* 0xffffd00400087984 */ /* 0x000e680008000c00 */
[----:B------:R-:W2:Y:S04]  /*0190*/  LDS.128 R24, [R0+UR4+-0x20] ;  /* 0xffffe00400187984 */ /* 0x000ea80008000c00 */
[----:B------:R-:W3:Y:S04]  /*01a0*/  LDS.128 R12, [R0+UR4+-0x10] ;  /* 0xfffff004000c7984 */ /* 0x000ee80008000c00 */
[----:B------:R-:W4:Y:S01]  /*01b0*/  LDS.128 R20, [R0+UR4] ;  /* 0x0000000400147984 */ /* 0x000f220008000c00 */
[----:B0-----:R-:W-:-:S03]  /*01c0*/  IADD3 R4, PT, PT, R5, R4, R17 ;  /* 0x0000000405047210 */ /* 0x001fc60007ffe011 */
[----:B------:R-:W0:Y:S01]  /*01d0*/  LDS.128 R16, [R0+UR4+0x10] ;  /* 0x0000100400107984 */ /* 0x000e220008000c00 */
[----:B------:R-:W-:-:S04]  /*01e0*/  IADD3 R4, PT, PT, R7, R6, R4 ;  /* 0x0000000607047210 */ /* 0x000fc80007ffe004 */
[----:B-1----:R-:W-:Y:S02]  /*01f0*/  IADD3 R8, PT, PT, R9, R8, R4 ;  /* 0x0000000809087210 */ /* 0x002fe40007ffe004 */
[----:B------:R-:W1:Y:S02]  /*0200*/  LDS.128 R4, [R0+UR4+0x20] ;  /* 0x0000200400047984 */ /* 0x000e640008000c00 */
[----:B------:R-:W-:-:S04]  /*0210*/  IADD3 R8, PT, PT, R11, R10, R8 ;  /* 0x0000000a0b087210 */ /* 0x000fc80007ffe008 */
[----:B--2---:R-:W-:Y:S02]  /*0220*/  IADD3 R24, PT, PT, R25, R24, R8 ;  /* 0x0000001819187210 */ /* 0x004fe40007ffe008 */
[----:B------:R2:W5:Y:S02]  /*0230*/  LDS.128 R8, [R0+UR4+0x30] ;  /* 0x0000300400087984 */ /* 0x0005640008000c00 */
[----:B------:R-:W-:-:S04]  /*0240*/  IADD3 R24, PT, PT, R27, R26, R24 ;  /* 0x0000001a1b187210 */ /* 0x000fc80007ffe018 */
[----:B---3--:R-:W-:Y:S01]  /*0250*/  IADD3 R12, PT, PT, R13, R12, R24 ;  /* 0x0000000c0d0c7210 */ /* 0x008fe20007ffe018 */
[----:B--2---:R-:W-:-:S03]  /*0260*/  VIADD R0, R0, 0x80 ;  /* 0x0000008000007836 */ /* 0x004fc60000000000 */
[----:B------:R-:W-:Y:S02]  /*0270*/  IADD3 R12, PT, PT, R15, R14, R12 ;  /* 0x0000000e0f0c7210 */ /* 0x000fe40007ffe00c */
[----:B------:R-:W-:Y:S02]  /*0280*/  ISETP.NE.AND P0, PT, R0, 0x840, PT ;  /* 0x000008400000780c */ /* 0x000fe40003f05270 */
[----:B----4-:R-:W-:-:S04]  /*0290*/  IADD3 R12, PT, PT, R21, R20, R12 ;  /* 0x00000014150c7210 */ /* 0x010fc80007ffe00c */
[----:B------:R-:W-:-:S04]  /*02a0*/  IADD3 R12, PT, PT, R23, R22, R12 ;  /* 0x00000016170c7210 */ /* 0x000fc80007ffe00c */
[----:B0-----:R-:W-:-:S04]  /*02b0*/  IADD3 R12, PT, PT, R17, R16, R12 ;  /* 0x00000010110c7210 */ /* 0x001fc80007ffe00c */
[----:B------:R-:W-:-:S04]  /*02c0*/  IADD3 R12, PT, PT, R19, R18, R12 ;  /* 0x00000012130c7210 */ /* 0x000fc80007ffe00c */
[----:B-1----:R-:W-:-:S04]  /*02d0*/  IADD3 R4, PT, PT, R5, R4, R12 ;  /* 0x0000000405047210 */ /* 0x002fc80007ffe00c */
[----:B------:R-:W-:-:S04]  /*02e0*/  IADD3 R4, PT, PT, R7, R6, R4 ;  /* 0x0000000607047210 */ /* 0x000fc80007ffe004 */
[----:B-----5:R-:W-:-:S04]  /*02f0*/  IADD3 R4, PT, PT, R9, R8, R4 ;  /* 0x0000000809047210 */ /* 0x020fc80007ffe004 */
[----:B------:R-:W-:Y:S01]  /*0300*/  IADD3 R17, PT, PT, R11, R10, R4 ;  /* 0x0000000a0b117210 */ /* 0x000fe20007ffe004 */
[----:B------:R-:W-:Y:S06]  /*0310*/  @P0 BRA `(.L_x_0) ;  /* 0xfffffffc00940947 */ /* 0x000fec000383ffff */
[----:B------:R-:W0:Y:S02]  /*0320*/  LDC.64 R2, c[0x0][0x390] ;  /* 0x0000e400ff027b82 */ /* 0x000e240000000a00 */
[----:B0-----:R-:W-:Y:S01]  /*0330*/  REDG.E.ADD.STRONG.GPU desc[UR6][R2.64], R17 ;  /* 0x000000110200798e */ /* 0x001fe2000c12e106 */
[----:B------:R-:W-:Y:S05]  /*0340*/  EXIT ;  /* 0x000000000000794d */ /* 0x000fea0003800000 */
.L_x_1:
[----:B------:R-:W-:-:S00]  /*0350*/  BRA `(.L_x_1) ;  /* 0xfffffffc00fc7947 */ /* 0x000fc0000383ffff */
[----:B------:R-:W-:-:S00]  /*0360*/  NOP ;  /* 0x0000000000007918 */ /* 0x000fc00000000000 */
        /* <DEDUP_REMOVED lines=9> */
.L_x_2:


//--------------------- .nv.shared._Z11dot_productPKiS0_Pi --------------------------
	.section	.nv.shared._Z11dot_productPKiS0_Pi,"aw",@nobits
	.sectionflags	@""
	.align	4
.nv.shared._Z11dot_productPKiS0_Pi:
	.zero		3072


//--------------------- .nv.shared.reserved.0     --------------------------
	.section	.nv.shared.reserved.0,"aw",@nobits
	.weak		__nv_reservedSMEM_offset_0_alias
	.size		__nv_reservedSMEM_offset_0_alias, 0, 64
	.other		__nv_reservedSMEM_offset_0_alias,@"STO_CUDA_RESERVED_SHARED STV_DEFAULT"
__nv_reservedSMEM_offset_0_alias:
	.zero		0
	.zero		64


//--------------------- .nv.constant0._Z11dot_productPKiS0_Pi --------------------------
	.section	.nv.constant0._Z11dot_productPKiS0_Pi,"a",@progbits
	.sectionflags	@""
	.align	4
.nv.constant0._Z11dot_productPKiS0_Pi:
	.zero		920


//--------------------- SYMBOLS --------------------------

	.type		.nv.reservedSmem.offset0,@object
	.size		.nv.reservedSmem.offset0,0x4
	.type		.nv.reservedSmem.cap,@object
	.size		.nv.reservedSmem.cap,0x4
